//
// Generated by NVIDIA NVVM Compiler
//
// Compiler Build ID: CL-36424714
// Cuda compilation tools, release 13.0, V13.0.88
// Based on NVVM 20.0.0
//

.version 9.0
.target sm_100
.address_size 64

	// .globl	_Z9reductionPfS_j
// _ZZ9reductionPfS_jE3res has been demoted

.visible .entry _Z9reductionPfS_j(
	.param .u64 .ptr .align 1 _Z9reductionPfS_j_param_0,
	.param .u64 .ptr .align 1 _Z9reductionPfS_j_param_1,
	.param .u32 _Z9reductionPfS_j_param_2
)
{
	.reg .pred 	%p<13>;
	.reg .b32 	%r<14>;
	.reg .b32 	%f<34>;
	.reg .b64 	%rd<11>;
	// demoted variable
	.shared .align 4 .b8 _ZZ9reductionPfS_jE3res[4096];
	ld.param.u64 	%rd2, [_Z9reductionPfS_j_param_0];
	ld.param.u64 	%rd3, [_Z9reductionPfS_j_param_1];
	ld.param.u32 	%r6, [_Z9reductionPfS_j_param_2];
	cvta.to.global.u64 	%rd1, %rd3;
	mov.u32 	%r1, %ctaid.x;
	mov.u32 	%r7, %ntid.x;
	mul.lo.s32 	%r8, %r1, %r7;
	shl.b32 	%r9, %r8, 1;
	mov.u32 	%r2, %tid.x;
	add.s32 	%r3, %r9, %r2;
	setp.ge.u32 	%p1, %r3, %r6;
	shl.b32 	%r10, %r2, 2;
	mov.u32 	%r11, _ZZ9reductionPfS_jE3res;
	add.s32 	%r4, %r11, %r10;
	@%p1 bra 	$L__BB0_2;
	mul.wide.u32 	%rd4, %r3, 4;
	add.s64 	%rd5, %rd1, %rd4;
	ld.global.f32 	%f1, [%rd5];
	st.shared.f32 	[%r4], %f1;
	bra.uni 	$L__BB0_3;
$L__BB0_2:
	mov.b32 	%r12, 0;
	st.shared.u32 	[%r4], %r12;
$L__BB0_3:
	add.s32 	%r5, %r3, 512;
	setp.ge.u32 	%p2, %r5, %r6;
	@%p2 bra 	$L__BB0_5;
	mul.wide.u32 	%rd6, %r5, 4;
	add.s64 	%rd7, %rd1, %rd6;
	ld.global.f32 	%f2, [%rd7];
	st.shared.f32 	[%r4+2048], %f2;
	bra.uni 	$L__BB0_6;
$L__BB0_5:
	mov.b32 	%r13, 0;
	st.shared.u32 	[%r4+2048], %r13;
$L__BB0_6:
	bar.sync 	0;
	setp.gt.u32 	%p3, %r2, 511;
	@%p3 bra 	$L__BB0_8;
	ld.shared.f32 	%f3, [%r4+2048];
	ld.shared.f32 	%f4, [%r4];
	add.f32 	%f5, %f3, %f4;
	st.shared.f32 	[%r4], %f5;
$L__BB0_8:
	bar.sync 	0;
	setp.gt.u32 	%p4, %r2, 255;
	@%p4 bra 	$L__BB0_10;
	ld.shared.f32 	%f6, [%r4+1024];
	ld.shared.f32 	%f7, [%r4];
	add.f32 	%f8, %f6, %f7;
	st.shared.f32 	[%r4], %f8;
$L__BB0_10:
	bar.sync 	0;
	setp.gt.u32 	%p5, %r2, 127;
	@%p5 bra 	$L__BB0_12;
	ld.shared.f32 	%f9, [%r4+512];
	ld.shared.f32 	%f10, [%r4];
	add.f32 	%f11, %f9, %f10;
	st.shared.f32 	[%r4], %f11;
$L__BB0_12:
	bar.sync 	0;
	setp.gt.u32 	%p6, %r2, 63;
	@%p6 bra 	$L__BB0_14;
	ld.shared.f32 	%f12, [%r4+256];
	ld.shared.f32 	%f13, [%r4];
	add.f32 	%f14, %f12, %f13;
	st.shared.f32 	[%r4], %f14;
$L__BB0_14:
	bar.sync 	0;
	setp.gt.u32 	%p7, %r2, 31;
	@%p7 bra 	$L__BB0_16;
	ld.shared.f32 	%f15, [%r4+128];
	ld.shared.f32 	%f16, [%r4];
	add.f32 	%f17, %f15, %f16;
	st.shared.f32 	[%r4], %f17;
$L__BB0_16:
	bar.sync 	0;
	setp.gt.u32 	%p8, %r2, 15;
	@%p8 bra 	$L__BB0_18;
	ld.shared.f32 	%f18, [%r4+64];
	ld.shared.f32 	%f19, [%r4];
	add.f32 	%f20, %f18, %f19;
	st.shared.f32 	[%r4], %f20;
$L__BB0_18:
	bar.sync 	0;
	setp.gt.u32 	%p9, %r2, 7;
	@%p9 bra 	$L__BB0_20;
	ld.shared.f32 	%f21, [%r4+32];
	ld.shared.f32 	%f22, [%r4];
	add.f32 	%f23, %f21, %f22;
	st.shared.f32 	[%r4], %f23;
$L__BB0_20:
	bar.sync 	0;
	setp.gt.u32 	%p10, %r2, 3;
	@%p10 bra 	$L__BB0_22;
	ld.shared.f32 	%f24, [%r4+16];
	ld.shared.f32 	%f25, [%r4];
	add.f32 	%f26, %f24, %f25;
	st.shared.f32 	[%r4], %f26;
$L__BB0_22:
	bar.sync 	0;
	setp.gt.u32 	%p11, %r2, 1;
	@%p11 bra 	$L__BB0_24;
	ld.shared.f32 	%f27, [%r4+8];
	ld.shared.f32 	%f28, [%r4];
	add.f32 	%f29, %f27, %f28;
	st.shared.f32 	[%r4], %f29;
$L__BB0_24:
	bar.sync 	0;
	setp.ne.s32 	%p12, %r2, 0;
	@%p12 bra 	$L__BB0_26;
	ld.shared.f32 	%f30, [_ZZ9reductionPfS_jE3res+4];
	ld.shared.f32 	%f31, [%r4];
	add.f32 	%f32, %f30, %f31;
	st.shared.f32 	[%r4], %f32;
	ld.shared.f32 	%f33, [_ZZ9reductionPfS_jE3res];
	cvta.to.global.u64 	%rd8, %rd2;
	mul.wide.u32 	%rd9, %r1, 4;
	add.s64 	%rd10, %rd8, %rd9;
	st.global.f32 	[%rd10], %f33;
$L__BB0_26:
	ret;

}


// ===== COMPILED SASS (sm_100) =====

	.target	sm_100

	.elftype	@"ET_EXEC"


//--------------------- .note.nv.tkinfo           --------------------------
	.section	.note.nv.tkinfo,"",@"SHT_NOTE"
	.sectionflags	@"SHF_NOTE_NV_TKINFO"
	.tkinfo
        /*0018*/ 	.word	0x00000002
        /*0030*/ 	.string	""
        /*0030*/ 	.string	"ptxas"
        /*0030*/ 	.string	"Cuda compilation tools, release 13.0, V13.0.88"
        /*0030*/ 	.string	"Build cuda_13.0.r13.0/compiler.36424714_0"
        /*0030*/ 	.string	"-arch sm_100 -m 64 "



//--------------------- .note.nv.cuinfo           --------------------------
	.section	.note.nv.cuinfo,"",@"SHT_NOTE"
	.sectionflags	@"SHF_NOTE_NV_CUINFO"
        /*0018*/ 	.short	0x0002
        /*001a*/ 	.short	0x0064
        /*001c*/ 	.short	0x0082
	.zero		2


//--------------------- .nv.info                  --------------------------
	.section	.nv.info,"",@"SHT_CUDA_INFO"
	.align	4


	//----- nvinfo : EIATTR_REGCOUNT
	.align		4
        /*0000*/ 	.byte	0x04, 0x2f
        /*0002*/ 	.short	(.L_1 - .L_0)
	.align		4
.L_0:
        /*0004*/ 	.word	index@(_Z9reductionPfS_j)
        /*0008*/ 	.word	0x0000000b


	//----- nvinfo : EIATTR_FRAME_SIZE
	.align		4
.L_1:
        /*000c*/ 	.byte	0x04, 0x11
        /*000e*/ 	.short	(.L_3 - .L_2)
	.align		4
.L_2:
        /*0010*/ 	.word	index@(_Z9reductionPfS_j)
        /*0014*/ 	.word	0x00000000


	//----- nvinfo : EIATTR_MIN_STACK_SIZE
	.align		4
.L_3:
        /*0018*/ 	.byte	0x04, 0x12
        /*001a*/ 	.short	(.L_5 - .L_4)
	.align		4
.L_4:
        /*001c*/ 	.word	index@(_Z9reductionPfS_j)
        /*0020*/ 	.word	0x00000000
.L_5:


//--------------------- .nv.compat                --------------------------
	.section	.nv.compat,"",@"SHT_CUDA_COMPAT_INFO"
	.align	4
        /*0000*/ 	.byte	0x02, 0x09, 0x00, 0x00, 0x02, 0x02, 0x01, 0x00, 0x02, 0x05, 0x05, 0x00, 0x03, 0x07, 0x01, 0x01
        /*0010*/ 	.byte	0x02, 0x03, 0x00, 0x00, 0x02, 0x06, 0x01, 0x00, 0x04, 0x0b, 0x08, 0x00, 0x09, 0x00, 0x00, 0x00
        /*0020*/ 	.byte	0x00, 0x00, 0x00, 0x00


//--------------------- .nv.info._Z9reductionPfS_j --------------------------
	.section	.nv.info._Z9reductionPfS_j,"",@"SHT_CUDA_INFO"
	.sectionflags	@""
	.align	4


	//----- nvinfo : EIATTR_CUDA_API_VERSION
	.align		4
        /*0000*/ 	.byte	0x04, 0x37
        /*0002*/ 	.short	(.L_7 - .L_6)
.L_6:
        /*0004*/ 	.word	0x00000082


	//----- nvinfo : EIATTR_KPARAM_INFO
	.align		4
.L_7:
        /*0008*/ 	.byte	0x04, 0x17
        /*000a*/ 	.short	(.L_9 - .L_8)
.L_8:
        /*000c*/ 	.word	0x00000000
        /*0010*/ 	.short	0x0002
        /*0012*/ 	.short	0x0010
        /*0014*/ 	.byte	0x00, 0xf0, 0x11, 0x00


	//----- nvinfo : EIATTR_KPARAM_INFO
	.align		4
.L_9:
        /*0018*/ 	.byte	0x04, 0x17
        /*001a*/ 	.short	(.L_11 - .L_10)
.L_10:
        /*001c*/ 	.word	0x00000000
        /*0020*/ 	.short	0x0001
        /*0022*/ 	.short	0x0008
        /*0024*/ 	.byte	0x00, 0xf5, 0x21, 0x00


	//----- nvinfo : EIATTR_KPARAM_INFO
	.align		4
.L_11:
        /*0028*/ 	.byte	0x04, 0x17
        /*002a*/ 	.short	(.L_13 - .L_12)
.L_12:
        /*002c*/ 	.word	0x00000000
        /*0030*/ 	.short	0x0000
        /*0032*/ 	.short	0x0000
        /*0034*/ 	.byte	0x00, 0xf5, 0x21, 0x00


	//----- nvinfo : EIATTR_SPARSE_MMA_MASK
	.align		4
.L_13:
        /*0038*/ 	.byte	0x03, 0x50
        /*003a*/ 	.short	0x0000


	//----- nvinfo : EIATTR_MAXREG_COUNT
	.align		4
        /*003c*/ 	.byte	0x03, 0x1b
        /*003e*/ 	.short	0x00ff


	//----- nvinfo : EIATTR_NUM_BARRIERS
	.align		4
        /*0040*/ 	.byte	0x02, 0x4c
        /*0042*/ 	.byte	0x01
	.zero		1


	//----- nvinfo : EIATTR_MERCURY_ISA_VERSION
	.align		4
        /*0044*/ 	.byte	0x03, 0x5f
        /*0046*/ 	.short	0x0101


	//----- nvinfo : EIATTR_VRC_CTA_INIT_COUNT
	.align		4
        /*0048*/ 	.byte	0x02, 0x4a
	.zero		1
	.zero		1


	//----- nvinfo : EIATTR_EXIT_INSTR_OFFSETS
	.align		4
        /*004c*/ 	.byte	0x04, 0x1c
        /*004e*/ 	.short	(.L_15 - .L_14)


	//   ....[0]....
.L_14:
        /*0050*/ 	.word	0x00000550


	//   ....[1]....
        /*0054*/ 	.word	0x000005e0


	//----- nvinfo : EIATTR_CRS_STACK_SIZE
	.align		4
.L_15:
        /*0058*/ 	.byte	0x04, 0x1e
        /*005a*/ 	.short	(.L_17 - .L_16)
.L_16:
        /*005c*/ 	.word	0x00000000


	//----- nvinfo : EIATTR_CBANK_PARAM_SIZE
	.align		4
.L_17:
        /*0060*/ 	.byte	0x03, 0x19
        /*0062*/ 	.short	0x0014


	//----- nvinfo : EIATTR_PARAM_CBANK
	.align		4
        /*0064*/ 	.byte	0x04, 0x0a
        /*0066*/ 	.short	(.L_19 - .L_18)
	.align		4
.L_18:
        /*0068*/ 	.word	index@(.nv.constant0._Z9reductionPfS_j)
        /*006c*/ 	.short	0x0380
        /*006e*/ 	.short	0x0014


	//----- nvinfo : EIATTR_SW_WAR
	.align		4
.L_19:
        /*0070*/ 	.byte	0x04, 0x36
        /*0072*/ 	.short	(.L_21 - .L_20)
.L_20:
        /*0074*/ 	.word	0x00000008
.L_21:


//--------------------- .nv.callgraph             --------------------------
	.section	.nv.callgraph,"",@"SHT_CUDA_CALLGRAPH"
	.align	4
	.sectionentsize	8
	.align		4
        /*0000*/ 	.word	0x00000000
	.align		4
        /*0004*/ 	.word	0xffffffff
	.align		4
        /*0008*/ 	.word	0x00000000
	.align		4
        /*000c*/ 	.word	0xfffffffe
	.align		4
        /*0010*/ 	.word	0x00000000
	.align		4
        /*0014*/ 	.word	0xfffffffd
	.align		4
        /*0018*/ 	.word	0x00000000
	.align		4
        /*001c*/ 	.word	0xfffffffc


//--------------------- .text._Z9reductionPfS_j   --------------------------
	.section	.text._Z9reductionPfS_j,"ax",@progbits
	.align	128
        .global         _Z9reductionPfS_j
        .type           _Z9reductionPfS_j,@function
        .size           _Z9reductionPfS_j,(.L_x_4 - _Z9reductionPfS_j)
        .other          _Z9reductionPfS_j,@"STO_CUDA_ENTRY STV_DEFAULT"
_Z9reductionPfS_j:
.text._Z9reductionPfS_j:
[----:B------:R-:W-:Y:S01]  /*0000*/  LDC R1, c[0x0][0x37c] ;  /* 0x0000df00ff017b82 */ /* 0x000fe20000000800 */
[----:B------:R-:W0:Y:S01]  /*0010*/  S2R R0, SR_CTAID.X ;  /* 0x0000000000007919 */ /* 0x000e220000002500 */
[----:B------:R-:W0:Y:S01]  /*0020*/  LDCU UR4, c[0x0][0x360] ;  /* 0x00006c00ff0477ac */ /* 0x000e220008000800 */
[----:B------:R-:W1:Y:S01]  /*0030*/  S2R R2, SR_TID.X ;  /* 0x0000000000027919 */ /* 0x000e620000002100 */
[----:B------:R-:W2:Y:S01]  /*0040*/  LDCU UR8, c[0x0][0x390] ;  /* 0x00007200ff0877ac */ /* 0x000ea20008000800 */
[----:B------:R-:W3:Y:S01]  /*0050*/  LDCU.64 UR6, c[0x0][0x358] ;  /* 0x00006b00ff0677ac */ /* 0x000ee20008000a00 */
[----:B0-----:R-:W-:-:S05]  /*0060*/  IMAD R3, R0, UR4, RZ ;  /* 0x0000000400037c24 */ /* 0x001fca000f8e02ff */
[----:B-1----:R-:W-:-:S04]  /*0070*/  LEA R7, R3, R2, 0x1 ;  /* 0x0000000203077211 */ /* 0x002fc800078e08ff */
[----:B--2---:R-:W-:-:S13]  /*0080*/  ISETP.GE.U32.AND P0, PT, R7, UR8, PT ;  /* 0x0000000807007c0c */ /* 0x004fda000bf06070 */
[----:B------:R-:W0:Y:S02]  /*0090*/  @!P0 LDC.64 R4, c[0x0][0x388] ;  /* 0x0000e200ff048b82 */ /* 0x000e240000000a00 */
[----:B0-----:R-:W-:-:S06]  /*00a0*/  @!P0 IMAD.WIDE.U32 R4, R7, 0x4, R4 ;  /* 0x0000000407048825 */ /* 0x001fcc00078e0004 */
[----:B---3--:R-:W2:Y:S01]  /*00b0*/  @!P0 LDG.E R4, desc[UR6][R4.64] ;  /* 0x0000000604048981 */ /* 0x008ea2000c1e1900 */
[----:B------:R-:W0:Y:S01]  /*00c0*/  S2UR UR5, SR_CgaCtaId ;  /* 0x00000000000579c3 */ /* 0x000e220000008800 */
[----:B------:R-:W-:Y:S01]  /*00d0*/  UMOV UR4, 0x400 ;  /* 0x0000040000047882 */ /* 0x000fe20000000000 */
[----:B------:R-:W-:Y:S01]  /*00e0*/  IADD3 R7, PT, PT, R7, 0x200, RZ ;  /* 0x0000020007077810 */ /* 0x000fe20007ffe0ff */
[----:B------:R-:W-:Y:S01]  /*00f0*/  BSSY.RECONVERGENT B0, `(.L_x_0) ;  /* 0x000000d000007945 */ /* 0x000fe20003800200 */
[----:B0-----:R-:W-:-:S06]  /*0100*/  ULEA UR4, UR5, UR4, 0x18 ;  /* 0x0000000405047291 */ /* 0x001fcc000f8ec0ff */
[----:B------:R-:W-:-:S05]  /*0110*/  LEA R3, R2, UR4, 0x2 ;  /* 0x0000000402037c11 */ /* 0x000fca000f8e10ff */
[----:B--2---:R0:W-:Y:S04]  /*0120*/  @!P0 STS [R3], R4 ;  /* 0x0000000403008388 */ /* 0x0041e80000000800 */
[----:B------:R0:W-:Y:S01]  /*0130*/  @P0 STS [R3], RZ ;  /* 0x000000ff03000388 */ /* 0x0001e20000000800 */
[----:B------:R-:W-:-:S13]  /*0140*/  ISETP.GE.U32.AND P0, PT, R7, UR8, PT ;  /* 0x0000000807007c0c */ /* 0x000fda000bf06070 */
[----:B0-----:R-:W-:Y:S05]  /*0150*/  @P0 BRA `(.L_x_1) ;  /* 0x0000000000140947 */ /* 0x001fea0003800000 */
[----:B------:R-:W0:Y:S02]  /*0160*/  LDC.64 R4, c[0x0][0x388] ;  /* 0x0000e200ff047b82 */ /* 0x000e240000000a00 */
[----:B0-----:R-:W-:-:S06]  /*0170*/  IMAD.WIDE.U32 R4, R7, 0x4, R4 ;  /* 0x0000000407047825 */ /* 0x001fcc00078e0004 */
[----:B------:R-:W2:Y:S04]  /*0180*/  LDG.E R4, desc[UR6][R4.64] ;  /* 0x0000000604047981 */ /* 0x000ea8000c1e1900 */
[----:B--2---:R1:W-:Y:S01]  /*0190*/  STS [R3+0x800], R4 ;  /* 0x0008000403007388 */ /* 0x0043e20000000800 */
[----:B------:R-:W-:Y:S05]  /*01a0*/  BRA `(.L_x_2) ;  /* 0x0000000000047947 */ /* 0x000fea0003800000 */
.L_x_1:
[----:B------:R0:W-:Y:S02]  /*01b0*/  STS [R3+0x800], RZ ;  /* 0x000800ff03007388 */ /* 0x0001e40000000800 */
.L_x_2:
[----:B------:R-:W-:Y:S05]  /*01c0*/  BSYNC.RECONVERGENT B0 ;  /* 0x0000000000007941 */ /* 0x000fea0003800200 */
.L_x_0:
[----:B------:R-:W-:Y:S01]  /*01d0*/  BAR.SYNC.DEFER_BLOCKING 0x0 ;  /* 0x0000000000007b1d */ /* 0x000fe20000010000 */
[C---:B------:R-:W-:Y:S02]  /*01e0*/  ISETP.GT.U32.AND P0, PT, R2.reuse, 0x1ff, PT ;  /* 0x000001ff0200780c */ /* 0x040fe40003f04070 */
[----:B------:R-:W-:-:S11]  /*01f0*/  ISETP.GT.U32.AND P1, PT, R2, 0xff, PT ;  /* 0x000000ff0200780c */ /* 0x000fd60003f24070 */
[----:B-1----:R-:W-:Y:S04]  /*0200*/  @!P0 LDS R4, [R3+0x800] ;  /* 0x0008000003048984 */ /* 0x002fe80000000800 */
[----:B------:R-:W1:Y:S02]  /*0210*/  @!P0 LDS R5, [R3] ;  /* 0x0000000003058984 */ /* 0x000e640000000800 */
[----:B-1----:R-:W-:-:S05]  /*0220*/  @!P0 FADD R4, R4, R5 ;  /* 0x0000000504048221 */ /* 0x002fca0000000000 */
[----:B------:R-:W-:Y:S01]  /*0230*/  @!P0 STS [R3], R4 ;  /* 0x0000000403008388 */ /* 0x000fe20000000800 */
[----:B------:R-:W-:Y:S01]  /*0240*/  BAR.SYNC.DEFER_BLOCKING 0x0 ;  /* 0x0000000000007b1d */ /* 0x000fe20000010000 */
[----:B------:R-:W-:-:S05]  /*0250*/  ISETP.GT.U32.AND P0, PT, R2, 0x7f, PT ;  /* 0x0000007f0200780c */ /* 0x000fca0003f04070 */
[----:B------:R-:W-:Y:S04]  /*0260*/  @!P1 LDS R5, [R3+0x400] ;  /* 0x0004000003059984 */ /* 0x000fe80000000800 */
        /* <DEDUP_REMOVED lines=40> */
[----:B------:R-:W-:-:S05]  /*04f0*/  ISETP.NE.AND P1, PT, R2, RZ, PT ;  /* 0x000000ff0200720c */ /* 0x000fca0003f25270 */
[----:B------:R-:W-:Y:S04]  /*0500*/  @!P0 LDS R5, [R3+0x8] ;  /* 0x0000080003058984 */ /* 0x000fe80000000800 */
[----:B------:R-:W1:Y:S02]  /*0510*/  @!P0 LDS R8, [R3] ;  /* 0x0000000003088984 */ /* 0x000e640000000800 */
[----:B-1----:R-:W-:-:S05]  /*0520*/  @!P0 FADD R8, R5, R8 ;  /* 0x0000000805088221 */ /* 0x002fca0000000000 */
[----:B------:R1:W-:Y:S01]  /*0530*/  @!P0 STS [R3], R8 ;  /* 0x0000000803008388 */ /* 0x0003e20000000800 */
[----:B------:R-:W-:Y:S06]  /*0540*/  BAR.SYNC.DEFER_BLOCKING 0x0 ;  /* 0x0000000000007b1d */ /* 0x000fec0000010000 */
[----:B------:R-:W-:Y:S05]  /*0550*/  @P1 EXIT ;  /* 0x000000000000194d */ /* 0x000fea0003800000 */
[----:B------:R-:W-:Y:S04]  /*0560*/  LDS R2, [UR4+0x4] ;  /* 0x00000404ff027984 */ /* 0x000fe80008000800 */
[----:B------:R-:W2:Y:S02]  /*0570*/  LDS R5, [R3] ;  /* 0x0000000003057984 */ /* 0x000ea40000000800 */
[----:B--2---:R-:W-:Y:S02]  /*0580*/  FADD R2, R2, R5 ;  /* 0x0000000502027221 */ /* 0x004fe40000000000 */
[----:B------:R-:W2:Y:S03]  /*0590*/  LDC.64 R4, c[0x0][0x380] ;  /* 0x0000e000ff047b82 */ /* 0x000ea60000000a00 */
[----:B------:R-:W-:Y:S04]  /*05a0*/  STS [R3], R2 ;  /* 0x0000000203007388 */ /* 0x000fe80000000800 */
[----:B------:R-:W3:Y:S01]  /*05b0*/  LDS R7, [UR4] ;  /* 0x00000004ff077984 */ /* 0x000ee20008000800 */
[----:B--2---:R-:W-:-:S05]  /*05c0*/  IMAD.WIDE.U32 R4, R0, 0x4, R4 ;  /* 0x0000000400047825 */ /* 0x004fca00078e0004 */
[----:B---3--:R-:W-:Y:S01]  /*05d0*/  STG.E desc[UR6][R4.64], R7 ;  /* 0x0000000704007986 */ /* 0x008fe2000c101906 */
[----:B------:R-:W-:Y:S05]  /*05e0*/  EXIT ;  /* 0x000000000000794d */ /* 0x000fea0003800000 */
.L_x_3:
[----:B------:R-:W-:-:S00]  /*05f0*/  BRA `(.L_x_3) ;  /* 0xfffffffc00fc7947 */ /* 0x000fc0000383ffff */
[----:B------:R-:W-:-:S00]  /*0600*/  NOP ;  /* 0x0000000000007918 */ /* 0x000fc00000000000 */
[----:B------:R-:W-:-:S00]  /*0610*/  NOP ;  /* 0x0000000000007918 */ /* 0x000fc00000000000 */
[----:B------:R-:W-:-:S00]  /*0620*/  NOP ;  /* 0x0000000000007918 */ /* 0x000fc00000000000 */
[----:B------:R-:W-:-:S00]  /*0630*/  NOP ;  /* 0x0000000000007918 */ /* 0x000fc00000000000 */
[----:B------:R-:W-:-:S00]  /*0640*/  NOP ;  /* 0x0000000000007918 */ /* 0x000fc00000000000 */
[----:B------:R-:W-:-:S00]  /*0650*/  NOP ;  /* 0x0000000000007918 */ /* 0x000fc00000000000 */
[----:B------:R-:W-:-:S00]  /*0660*/  NOP ;  /* 0x0000000000007918 */ /* 0x000fc00000000000 */
[----:B------:R-:W-:-:S00]  /*0670*/  NOP ;  /* 0x0000000000007918 */ /* 0x000fc00000000000 */
.L_x_4:


//--------------------- .nv.shared._Z9reductionPfS_j --------------------------
	.section	.nv.shared._Z9reductionPfS_j,"aw",@nobits
	.sectionflags	@""
	.align	4
.nv.shared._Z9reductionPfS_j:
	.zero		5120


//--------------------- .nv.shared.reserved.0     --------------------------
	.section	.nv.shared.reserved.0,"aw",@nobits
	.weak		__nv_reservedSMEM_offset_0_alias
	.size		__nv_reservedSMEM_offset_0_alias, 0, 64
	.other		__nv_reservedSMEM_offset_0_alias,@"STO_CUDA_RESERVED_SHARED STV_DEFAULT"
__nv_reservedSMEM_offset_0_alias:
	.zero		0
	.zero		64


//--------------------- .nv.constant0._Z9reductionPfS_j --------------------------
	.section	.nv.constant0._Z9reductionPfS_j,"a",@progbits
	.sectionflags	@""
	.align	4
.nv.constant0._Z9reductionPfS_j:
	.zero		916


//--------------------- SYMBOLS --------------------------

	.type		.nv.reservedSmem.offset0,@object
	.size		.nv.reservedSmem.offset0,0x4
	.type		.nv.reservedSmem.cap,@object
	.size		.nv.reservedSmem.cap,0x4
